//
// Generated by NVIDIA NVVM Compiler
//
// Compiler Build ID: CL-36424714
// Cuda compilation tools, release 13.0, V13.0.88
// Based on NVVM 20.0.0
//

.version 9.0
.target sm_100
.address_size 64

	// .globl	_Z20reduceNeighboredLessPiS_i

.visible .entry _Z20reduceNeighboredLessPiS_i(
	.param .u64 .ptr .align 1 _Z20reduceNeighboredLessPiS_i_param_0,
	.param .u64 .ptr .align 1 _Z20reduceNeighboredLessPiS_i_param_1,
	.param .u32 _Z20reduceNeighboredLessPiS_i_param_2
)
{
	.reg .pred 	%p<6>;
	.reg .b32 	%r<17>;
	.reg .b64 	%rd<13>;

	ld.param.u64 	%rd3, [_Z20reduceNeighboredLessPiS_i_param_0];
	ld.param.u64 	%rd2, [_Z20reduceNeighboredLessPiS_i_param_1];
	ld.param.u32 	%r7, [_Z20reduceNeighboredLessPiS_i_param_2];
	cvta.to.global.u64 	%rd4, %rd3;
	mov.u32 	%r1, %tid.x;
	mov.u32 	%r2, %ctaid.x;
	mov.u32 	%r3, %ntid.x;
	mul.lo.s32 	%r8, %r2, %r3;
	add.s32 	%r9, %r8, %r1;
	mul.wide.u32 	%rd5, %r8, 4;
	add.s64 	%rd1, %rd4, %rd5;
	setp.ge.u32 	%p1, %r9, %r7;
	@%p1 bra 	$L__BB0_8;
	setp.lt.u32 	%p2, %r3, 2;
	@%p2 bra 	$L__BB0_6;
	mov.b32 	%r16, 1;
$L__BB0_3:
	shl.b32 	%r5, %r16, 1;
	mul.lo.s32 	%r6, %r5, %r1;
	setp.ge.u32 	%p3, %r6, %r3;
	@%p3 bra 	$L__BB0_5;
	add.s32 	%r11, %r6, %r16;
	mul.wide.u32 	%rd6, %r11, 4;
	add.s64 	%rd7, %rd1, %rd6;
	ld.global.u32 	%r12, [%rd7];
	mul.wide.u32 	%rd8, %r6, 4;
	add.s64 	%rd9, %rd1, %rd8;
	ld.global.u32 	%r13, [%rd9];
	add.s32 	%r14, %r13, %r12;
	st.global.u32 	[%rd9], %r14;
$L__BB0_5:
	bar.sync 	0;
	setp.lt.u32 	%p4, %r5, %r3;
	mov.u32 	%r16, %r5;
	@%p4 bra 	$L__BB0_3;
$L__BB0_6:
	setp.ne.s32 	%p5, %r1, 0;
	@%p5 bra 	$L__BB0_8;
	ld.global.u32 	%r15, [%rd1];
	cvta.to.global.u64 	%rd10, %rd2;
	mul.wide.u32 	%rd11, %r2, 4;
	add.s64 	%rd12, %rd10, %rd11;
	st.global.u32 	[%rd12], %r15;
$L__BB0_8:
	ret;

}
	// .globl	_Z16reduceNeighboredPiS_i
.visible .entry _Z16reduceNeighboredPiS_i(
	.param .u64 .ptr .align 1 _Z16reduceNeighboredPiS_i_param_0,
	.param .u64 .ptr .align 1 _Z16reduceNeighboredPiS_i_param_1,
	.param .u32 _Z16reduceNeighboredPiS_i_param_2
)
{
	.reg .pred 	%p<6>;
	.reg .b32 	%r<17>;
	.reg .b64 	%rd<13>;

	ld.param.u64 	%rd4, [_Z16reduceNeighboredPiS_i_param_0];
	ld.param.u64 	%rd3, [_Z16reduceNeighboredPiS_i_param_1];
	ld.param.u32 	%r6, [_Z16reduceNeighboredPiS_i_param_2];
	cvta.to.global.u64 	%rd5, %rd4;
	mov.u32 	%r1, %tid.x;
	mov.u32 	%r2, %ctaid.x;
	mov.u32 	%r3, %ntid.x;
	mul.lo.s32 	%r7, %r2, %r3;
	add.s32 	%r8, %r7, %r1;
	mul.wide.u32 	%rd6, %r7, 4;
	add.s64 	%rd1, %rd5, %rd6;
	setp.ge.u32 	%p1, %r8, %r6;
	@%p1 bra 	$L__BB1_8;
	setp.lt.u32 	%p2, %r3, 2;
	@%p2 bra 	$L__BB1_6;
	mul.wide.u32 	%rd7, %r1, 4;
	add.s64 	%rd2, %rd1, %rd7;
	mov.b32 	%r16, 1;
$L__BB1_3:
	shl.b32 	%r5, %r16, 1;
	add.s32 	%r10, %r5, -1;
	and.b32  	%r11, %r10, %r1;
	setp.ne.s32 	%p3, %r11, 0;
	@%p3 bra 	$L__BB1_5;
	mul.wide.s32 	%rd8, %r16, 4;
	add.s64 	%rd9, %rd2, %rd8;
	ld.global.u32 	%r12, [%rd9];
	ld.global.u32 	%r13, [%rd2];
	add.s32 	%r14, %r13, %r12;
	st.global.u32 	[%rd2], %r14;
$L__BB1_5:
	bar.sync 	0;
	setp.lt.u32 	%p4, %r5, %r3;
	mov.u32 	%r16, %r5;
	@%p4 bra 	$L__BB1_3;
$L__BB1_6:
	setp.ne.s32 	%p5, %r1, 0;
	@%p5 bra 	$L__BB1_8;
	ld.global.u32 	%r15, [%rd1];
	cvta.to.global.u64 	%rd10, %rd3;
	mul.wide.u32 	%rd11, %r2, 4;
	add.s64 	%rd12, %rd10, %rd11;
	st.global.u32 	[%rd12], %r15;
$L__BB1_8:
	ret;

}
	// .globl	_Z17reduceInterleavedPiS_i
.visible .entry _Z17reduceInterleavedPiS_i(
	.param .u64 .ptr .align 1 _Z17reduceInterleavedPiS_i_param_0,
	.param .u64 .ptr .align 1 _Z17reduceInterleavedPiS_i_param_1,
	.param .u32 _Z17reduceInterleavedPiS_i_param_2
)
{


	ret;

}
	// .globl	_Z6warmupPiS_i
.visible .entry _Z6warmupPiS_i(
	.param .u64 .ptr .align 1 _Z6warmupPiS_i_param_0,
	.param .u64 .ptr .align 1 _Z6warmupPiS_i_param_1,
	.param .u32 _Z6warmupPiS_i_param_2
)
{
	.reg .pred 	%p<6>;
	.reg .b32 	%r<14>;
	.reg .b64 	%rd<13>;

	ld.param.u64 	%rd4, [_Z6warmupPiS_i_param_0];
	ld.param.u64 	%rd3, [_Z6warmupPiS_i_param_1];
	ld.param.u32 	%r6, [_Z6warmupPiS_i_param_2];
	cvta.to.global.u64 	%rd5, %rd4;
	mov.u32 	%r1, %tid.x;
	mov.u32 	%r2, %ctaid.x;
	mov.u32 	%r13, %ntid.x;
	mul.lo.s32 	%r7, %r2, %r13;
	add.s32 	%r8, %r7, %r1;
	mul.wide.u32 	%rd6, %r7, 4;
	add.s64 	%rd1, %rd5, %rd6;
	setp.ge.u32 	%p1, %r8, %r6;
	@%p1 bra 	$L__BB3_8;
	setp.lt.u32 	%p2, %r13, 2;
	@%p2 bra 	$L__BB3_6;
	mul.wide.u32 	%rd7, %r1, 4;
	add.s64 	%rd2, %rd1, %rd7;
$L__BB3_3:
	shr.u32 	%r5, %r13, 1;
	setp.ge.u32 	%p3, %r1, %r5;
	@%p3 bra 	$L__BB3_5;
	mul.wide.u32 	%rd8, %r5, 4;
	add.s64 	%rd9, %rd2, %rd8;
	ld.global.u32 	%r9, [%rd9];
	ld.global.u32 	%r10, [%rd2];
	add.s32 	%r11, %r10, %r9;
	st.global.u32 	[%rd2], %r11;
$L__BB3_5:
	bar.sync 	0;
	setp.gt.u32 	%p4, %r13, 3;
	mov.u32 	%r13, %r5;
	@%p4 bra 	$L__BB3_3;
$L__BB3_6:
	setp.ne.s32 	%p5, %r1, 0;
	@%p5 bra 	$L__BB3_8;
	ld.global.u32 	%r12, [%rd1];
	cvta.to.global.u64 	%rd10, %rd3;
	mul.wide.u32 	%rd11, %r2, 4;
	add.s64 	%rd12, %rd10, %rd11;
	st.global.u32 	[%rd12], %r12;
$L__BB3_8:
	ret;

}


// ===== COMPILED SASS (sm_100) =====

	.target	sm_100

	.elftype	@"ET_EXEC"


//--------------------- .note.nv.tkinfo           --------------------------
	.section	.note.nv.tkinfo,"",@"SHT_NOTE"
	.sectionflags	@"SHF_NOTE_NV_TKINFO"
	.tkinfo
        /*0018*/ 	.word	0x00000002
        /*0030*/ 	.string	""
        /*0030*/ 	.string	"ptxas"
        /*0030*/ 	.string	"Cuda compilation tools, release 13.0, V13.0.88"
        /*0030*/ 	.string	"Build cuda_13.0.r13.0/compiler.36424714_0"
        /*0030*/ 	.string	"-arch sm_100 -m 64 "



//--------------------- .note.nv.cuinfo           --------------------------
	.section	.note.nv.cuinfo,"",@"SHT_NOTE"
	.sectionflags	@"SHF_NOTE_NV_CUINFO"
        /*0018*/ 	.short	0x0002
        /*001a*/ 	.short	0x0064
        /*001c*/ 	.short	0x0082
	.zero		2


//--------------------- .nv.info                  --------------------------
	.section	.nv.info,"",@"SHT_CUDA_INFO"
	.align	4


	//----- nvinfo : EIATTR_REGCOUNT
	.align		4
        /*0000*/ 	.byte	0x04, 0x2f
        /*0002*/ 	.short	(.L_1 - .L_0)
	.align		4
.L_0:
        /*0004*/ 	.word	index@(_Z20reduceNeighboredLessPiS_i)
        /*0008*/ 	.word	0x0000000e


	//----- nvinfo : EIATTR_FRAME_SIZE
	.align		4
.L_1:
        /*000c*/ 	.byte	0x04, 0x11
        /*000e*/ 	.short	(.L_3 - .L_2)
	.align		4
.L_2:
        /*0010*/ 	.word	index@(_Z20reduceNeighboredLessPiS_i)
        /*0014*/ 	.word	0x00000000


	//----- nvinfo : EIATTR_REGCOUNT
	.align		4
.L_3:
        /*0018*/ 	.byte	0x04, 0x2f
        /*001a*/ 	.short	(.L_5 - .L_4)
	.align		4
.L_4:
        /*001c*/ 	.word	index@(_Z16reduceNeighboredPiS_i)
        /*0020*/ 	.word	0x00000010


	//----- nvinfo : EIATTR_FRAME_SIZE
	.align		4
.L_5:
        /*0024*/ 	.byte	0x04, 0x11
        /*0026*/ 	.short	(.L_7 - .L_6)
	.align		4
.L_6:
        /*0028*/ 	.word	index@(_Z16reduceNeighboredPiS_i)
        /*002c*/ 	.word	0x00000000


	//----- nvinfo : EIATTR_REGCOUNT
	.align		4
.L_7:
        /*0030*/ 	.byte	0x04, 0x2f
        /*0032*/ 	.short	(.L_9 - .L_8)
	.align		4
.L_8:
        /*0034*/ 	.word	index@(_Z17reduceInterleavedPiS_i)
        /*0038*/ 	.word	0x00000004


	//----- nvinfo : EIATTR_FRAME_SIZE
	.align		4
.L_9:
        /*003c*/ 	.byte	0x04, 0x11
        /*003e*/ 	.short	(.L_11 - .L_10)
	.align		4
.L_10:
        /*0040*/ 	.word	index@(_Z17reduceInterleavedPiS_i)
        /*0044*/ 	.word	0x00000000


	//----- nvinfo : EIATTR_REGCOUNT
	.align		4
.L_11:
        /*0048*/ 	.byte	0x04, 0x2f
        /*004a*/ 	.short	(.L_13 - .L_12)
	.align		4
.L_12:
        /*004c*/ 	.word	index@(_Z6warmupPiS_i)
        /*0050*/ 	.word	0x00000010


	//----- nvinfo : EIATTR_FRAME_SIZE
	.align		4
.L_13:
        /*0054*/ 	.byte	0x04, 0x11
        /*0056*/ 	.short	(.L_15 - .L_14)
	.align		4
.L_14:
        /*0058*/ 	.word	index@(_Z6warmupPiS_i)
        /*005c*/ 	.word	0x00000000


	//----- nvinfo : EIATTR_MIN_STACK_SIZE
	.align		4
.L_15:
        /*0060*/ 	.byte	0x04, 0x12
        /*0062*/ 	.short	(.L_17 - .L_16)
	.align		4
.L_16:
        /*0064*/ 	.word	index@(_Z6warmupPiS_i)
        /*0068*/ 	.word	0x00000000


	//----- nvinfo : EIATTR_MIN_STACK_SIZE
	.align		4
.L_17:
        /*006c*/ 	.byte	0x04, 0x12
        /*006e*/ 	.short	(.L_19 - .L_18)
	.align		4
.L_18:
        /*0070*/ 	.word	index@(_Z17reduceInterleavedPiS_i)
        /*0074*/ 	.word	0x00000000


	//----- nvinfo : EIATTR_MIN_STACK_SIZE
	.align		4
.L_19:
        /*0078*/ 	.byte	0x04, 0x12
        /*007a*/ 	.short	(.L_21 - .L_20)
	.align		4
.L_20:
        /*007c*/ 	.word	index@(_Z16reduceNeighboredPiS_i)
        /*0080*/ 	.word	0x00000000


	//----- nvinfo : EIATTR_MIN_STACK_SIZE
	.align		4
.L_21:
        /*0084*/ 	.byte	0x04, 0x12
        /*0086*/ 	.short	(.L_23 - .L_22)
	.align		4
.L_22:
        /*0088*/ 	.word	index@(_Z20reduceNeighboredLessPiS_i)
        /*008c*/ 	.word	0x00000000
.L_23:


//--------------------- .nv.compat                --------------------------
	.section	.nv.compat,"",@"SHT_CUDA_COMPAT_INFO"
	.align	4
        /*0000*/ 	.byte	0x02, 0x09, 0x00, 0x00, 0x02, 0x02, 0x01, 0x00, 0x02, 0x05, 0x05, 0x00, 0x03, 0x07, 0x01, 0x01
        /*0010*/ 	.byte	0x02, 0x03, 0x00, 0x00, 0x02, 0x06, 0x01, 0x00, 0x04, 0x0b, 0x08, 0x00, 0x09, 0x00, 0x00, 0x00
        /*0020*/ 	.byte	0x00, 0x00, 0x00, 0x00


//--------------------- .nv.info._Z6warmupPiS_i   --------------------------
	.section	.nv.info._Z6warmupPiS_i,"",@"SHT_CUDA_INFO"
	.sectionflags	@""
	.align	4


	//----- nvinfo : EIATTR_CUDA_API_VERSION
	.align		4
        /*0000*/ 	.byte	0x04, 0x37
        /*0002*/ 	.short	(.L_25 - .L_24)
.L_24:
        /*0004*/ 	.word	0x00000082


	//----- nvinfo : EIATTR_KPARAM_INFO
	.align		4
.L_25:
        /*0008*/ 	.byte	0x04, 0x17
        /*000a*/ 	.short	(.L_27 - .L_26)
.L_26:
        /*000c*/ 	.word	0x00000000
        /*0010*/ 	.short	0x0002
        /*0012*/ 	.short	0x0010
        /*0014*/ 	.byte	0x00, 0xf0, 0x11, 0x00


	//----- nvinfo : EIATTR_KPARAM_INFO
	.align		4
.L_27:
        /*0018*/ 	.byte	0x04, 0x17
        /*001a*/ 	.short	(.L_29 - .L_28)
.L_28:
        /*001c*/ 	.word	0x00000000
        /*0020*/ 	.short	0x0001
        /*0022*/ 	.short	0x0008
        /*0024*/ 	.byte	0x00, 0xf5, 0x21, 0x00


	//----- nvinfo : EIATTR_KPARAM_INFO
	.align		4
.L_29:
        /*0028*/ 	.byte	0x04, 0x17
        /*002a*/ 	.short	(.L_31 - .L_30)
.L_30:
        /*002c*/ 	.word	0x00000000
        /*0030*/ 	.short	0x0000
        /*0032*/ 	.short	0x0000
        /*0034*/ 	.byte	0x00, 0xf5, 0x21, 0x00


	//----- nvinfo : EIATTR_SPARSE_MMA_MASK
	.align		4
.L_31:
        /*0038*/ 	.byte	0x03, 0x50
        /*003a*/ 	.short	0x0000


	//----- nvinfo : EIATTR_MAXREG_COUNT
	.align		4
        /*003c*/ 	.byte	0x03, 0x1b
        /*003e*/ 	.short	0x00ff


	//----- nvinfo : EIATTR_NUM_BARRIERS
	.align		4
        /*0040*/ 	.byte	0x02, 0x4c
        /*0042*/ 	.byte	0x01
	.zero		1


	//----- nvinfo : EIATTR_MERCURY_ISA_VERSION
	.align		4
        /*0044*/ 	.byte	0x03, 0x5f
        /*0046*/ 	.short	0x0101


	//----- nvinfo : EIATTR_VRC_CTA_INIT_COUNT
	.align		4
        /*0048*/ 	.byte	0x02, 0x4a
	.zero		1
	.zero		1


	//----- nvinfo : EIATTR_EXIT_INSTR_OFFSETS
	.align		4
        /*004c*/ 	.byte	0x04, 0x1c
        /*004e*/ 	.short	(.L_33 - .L_32)


	//   ....[0]....
.L_32:
        /*0050*/ 	.word	0x000000a0


	//   ....[1]....
        /*0054*/ 	.word	0x000001f0


	//   ....[2]....
        /*0058*/ 	.word	0x00000240


	//----- nvinfo : EIATTR_CRS_STACK_SIZE
	.align		4
.L_33:
        /*005c*/ 	.byte	0x04, 0x1e
        /*005e*/ 	.short	(.L_35 - .L_34)
.L_34:
        /*0060*/ 	.word	0x00000000


	//----- nvinfo : EIATTR_CBANK_PARAM_SIZE
	.align		4
.L_35:
        /*0064*/ 	.byte	0x03, 0x19
        /*0066*/ 	.short	0x0014


	//----- nvinfo : EIATTR_PARAM_CBANK
	.align		4
        /*0068*/ 	.byte	0x04, 0x0a
        /*006a*/ 	.short	(.L_37 - .L_36)
	.align		4
.L_36:
        /*006c*/ 	.word	index@(.nv.constant0._Z6warmupPiS_i)
        /*0070*/ 	.short	0x0380
        /*0072*/ 	.short	0x0014


	//----- nvinfo : EIATTR_SW_WAR
	.align		4
.L_37:
        /*0074*/ 	.byte	0x04, 0x36
        /*0076*/ 	.short	(.L_39 - .L_38)
.L_38:
        /*0078*/ 	.word	0x00000008
.L_39:


//--------------------- .nv.info._Z17reduceInterleavedPiS_i --------------------------
	.section	.nv.info._Z17reduceInterleavedPiS_i,"",@"SHT_CUDA_INFO"
	.sectionflags	@""
	.align	4


	//----- nvinfo : EIATTR_CUDA_API_VERSION
	.align		4
        /*0000*/ 	.byte	0x04, 0x37
        /*0002*/ 	.short	(.L_41 - .L_40)
.L_40:
        /*0004*/ 	.word	0x00000082


	//----- nvinfo : EIATTR_KPARAM_INFO
	.align		4
.L_41:
        /*0008*/ 	.byte	0x04, 0x17
        /*000a*/ 	.short	(.L_43 - .L_42)
.L_42:
        /*000c*/ 	.word	0x00000000
        /*0010*/ 	.short	0x0002
        /*0012*/ 	.short	0x0010
        /*0014*/ 	.byte	0x00, 0xf0, 0x11, 0x00


	//----- nvinfo : EIATTR_KPARAM_INFO
	.align		4
.L_43:
        /*0018*/ 	.byte	0x04, 0x17
        /*001a*/ 	.short	(.L_45 - .L_44)
.L_44:
        /*001c*/ 	.word	0x00000000
        /*0020*/ 	.short	0x0001
        /*0022*/ 	.short	0x0008
        /*0024*/ 	.byte	0x00, 0xf5, 0x21, 0x00


	//----- nvinfo : EIATTR_KPARAM_INFO
	.align		4
.L_45:
        /*0028*/ 	.byte	0x04, 0x17
        /*002a*/ 	.short	(.L_47 - .L_46)
.L_46:
        /*002c*/ 	.word	0x00000000
        /*0030*/ 	.short	0x0000
        /*0032*/ 	.short	0x0000
        /*0034*/ 	.byte	0x00, 0xf5, 0x21, 0x00


	//----- nvinfo : EIATTR_SPARSE_MMA_MASK
	.align		4
.L_47:
        /*0038*/ 	.byte	0x03, 0x50
        /*003a*/ 	.short	0x0000


	//----- nvinfo : EIATTR_MAXREG_COUNT
	.align		4
        /*003c*/ 	.byte	0x03, 0x1b
        /*003e*/ 	.short	0x00ff


	//----- nvinfo : EIATTR_MERCURY_ISA_VERSION
	.align		4
        /*0040*/ 	.byte	0x03, 0x5f
        /*0042*/ 	.short	0x0101


	//----- nvinfo : EIATTR_VRC_CTA_INIT_COUNT
	.align		4
        /*0044*/ 	.byte	0x02, 0x4a
	.zero		1
	.zero		1


	//----- nvinfo : EIATTR_EXIT_INSTR_OFFSETS
	.align		4
        /*0048*/ 	.byte	0x04, 0x1c
        /*004a*/ 	.short	(.L_49 - .L_48)


	//   ....[0]....
.L_48:
        /*004c*/ 	.word	0x00000010


	//----- nvinfo : EIATTR_CBANK_PARAM_SIZE
	.align		4
.L_49:
        /*0050*/ 	.byte	0x03, 0x19
        /*0052*/ 	.short	0x0014


	//----- nvinfo : EIATTR_PARAM_CBANK
	.align		4
        /*0054*/ 	.byte	0x04, 0x0a
        /*0056*/ 	.short	(.L_51 - .L_50)
	.align		4
.L_50:
        /*0058*/ 	.word	index@(.nv.constant0._Z17reduceInterleavedPiS_i)
        /*005c*/ 	.short	0x0380
        /*005e*/ 	.short	0x0014


	//----- nvinfo : EIATTR_SW_WAR
	.align		4
.L_51:
        /*0060*/ 	.byte	0x04, 0x36
        /*0062*/ 	.short	(.L_53 - .L_52)
.L_52:
        /*0064*/ 	.word	0x00000008
.L_53:


//--------------------- .nv.info._Z16reduceNeighboredPiS_i --------------------------
	.section	.nv.info._Z16reduceNeighboredPiS_i,"",@"SHT_CUDA_INFO"
	.sectionflags	@""
	.align	4


	//----- nvinfo : EIATTR_CUDA_API_VERSION
	.align		4
        /*0000*/ 	.byte	0x04, 0x37
        /*0002*/ 	.short	(.L_55 - .L_54)
.L_54:
        /*0004*/ 	.word	0x00000082


	//----- nvinfo : EIATTR_KPARAM_INFO
	.align		4
.L_55:
        /*0008*/ 	.byte	0x04, 0x17
        /*000a*/ 	.short	(.L_57 - .L_56)
.L_56:
        /*000c*/ 	.word	0x00000000
        /*0010*/ 	.short	0x0002
        /*0012*/ 	.short	0x0010
        /*0014*/ 	.byte	0x00, 0xf0, 0x11, 0x00


	//----- nvinfo : EIATTR_KPARAM_INFO
	.align		4
.L_57:
        /*0018*/ 	.byte	0x04, 0x17
        /*001a*/ 	.short	(.L_59 - .L_58)
.L_58:
        /*001c*/ 	.word	0x00000000
        /*0020*/ 	.short	0x0001
        /*0022*/ 	.short	0x0008
        /*0024*/ 	.byte	0x00, 0xf5, 0x21, 0x00


	//----- nvinfo : EIATTR_KPARAM_INFO
	.align		4
.L_59:
        /*0028*/ 	.byte	0x04, 0x17
        /*002a*/ 	.short	(.L_61 - .L_60)
.L_60:
        /*002c*/ 	.word	0x00000000
        /*0030*/ 	.short	0x0000
        /*0032*/ 	.short	0x0000
        /*0034*/ 	.byte	0x00, 0xf5, 0x21, 0x00


	//----- nvinfo : EIATTR_SPARSE_MMA_MASK
	.align		4
.L_61:
        /*0038*/ 	.byte	0x03, 0x50
        /*003a*/ 	.short	0x0000


	//----- nvinfo : EIATTR_MAXREG_COUNT
	.align		4
        /*003c*/ 	.byte	0x03, 0x1b
        /*003e*/ 	.short	0x00ff


	//----- nvinfo : EIATTR_NUM_BARRIERS
	.align		4
        /*0040*/ 	.byte	0x02, 0x4c
        /*0042*/ 	.byte	0x01
	.zero		1


	//----- nvinfo : EIATTR_MERCURY_ISA_VERSION
	.align		4
        /*0044*/ 	.byte	0x03, 0x5f
        /*0046*/ 	.short	0x0101


	//----- nvinfo : EIATTR_VRC_CTA_INIT_COUNT
	.align		4
        /*0048*/ 	.byte	0x02, 0x4a
	.zero		1
	.zero		1


	//----- nvinfo : EIATTR_EXIT_INSTR_OFFSETS
	.align		4
        /*004c*/ 	.byte	0x04, 0x1c
        /*004e*/ 	.short	(.L_63 - .L_62)


	//   ....[0]....
.L_62:
        /*0050*/ 	.word	0x00000090


	//   ....[1]....
        /*0054*/ 	.word	0x00000200


	//   ....[2]....
        /*0058*/ 	.word	0x00000250


	//----- nvinfo : EIATTR_CRS_STACK_SIZE
	.align		4
.L_63:
        /*005c*/ 	.byte	0x04, 0x1e
        /*005e*/ 	.short	(.L_65 - .L_64)
.L_64:
        /*0060*/ 	.word	0x00000000


	//----- nvinfo : EIATTR_CBANK_PARAM_SIZE
	.align		4
.L_65:
        /*0064*/ 	.byte	0x03, 0x19
        /*0066*/ 	.short	0x0014


	//----- nvinfo : EIATTR_PARAM_CBANK
	.align		4
        /*0068*/ 	.byte	0x04, 0x0a
        /*006a*/ 	.short	(.L_67 - .L_66)
	.align		4
.L_66:
        /*006c*/ 	.word	index@(.nv.constant0._Z16reduceNeighboredPiS_i)
        /*0070*/ 	.short	0x0380
        /*0072*/ 	.short	0x0014


	//----- nvinfo : EIATTR_SW_WAR
	.align		4
.L_67:
        /*0074*/ 	.byte	0x04, 0x36
        /*0076*/ 	.short	(.L_69 - .L_68)
.L_68:
        /*0078*/ 	.word	0x00000008
.L_69:


//--------------------- .nv.info._Z20reduceNeighboredLessPiS_i --------------------------
	.section	.nv.info._Z20reduceNeighboredLessPiS_i,"",@"SHT_CUDA_INFO"
	.sectionflags	@""
	.align	4


	//----- nvinfo : EIATTR_CUDA_API_VERSION
	.align		4
        /*0000*/ 	.byte	0x04, 0x37
        /*0002*/ 	.short	(.L_71 - .L_70)
.L_70:
        /*0004*/ 	.word	0x00000082


	//----- nvinfo : EIATTR_KPARAM_INFO
	.align		4
.L_71:
        /*0008*/ 	.byte	0x04, 0x17
        /*000a*/ 	.short	(.L_73 - .L_72)
.L_72:
        /*000c*/ 	.word	0x00000000
        /*0010*/ 	.short	0x0002
        /*0012*/ 	.short	0x0010
        /*0014*/ 	.byte	0x00, 0xf0, 0x11, 0x00


	//----- nvinfo : EIATTR_KPARAM_INFO
	.align		4
.L_73:
        /*0018*/ 	.byte	0x04, 0x17
        /*001a*/ 	.short	(.L_75 - .L_74)
.L_74:
        /*001c*/ 	.word	0x00000000
        /*0020*/ 	.short	0x0001
        /*0022*/ 	.short	0x0008
        /*0024*/ 	.byte	0x00, 0xf5, 0x21, 0x00


	//----- nvinfo : EIATTR_KPARAM_INFO
	.align		4
.L_75:
        /*0028*/ 	.byte	0x04, 0x17
        /*002a*/ 	.short	(.L_77 - .L_76)
.L_76:
        /*002c*/ 	.word	0x00000000
        /*0030*/ 	.short	0x0000
        /*0032*/ 	.short	0x0000
        /*0034*/ 	.byte	0x00, 0xf5, 0x21, 0x00


	//----- nvinfo : EIATTR_SPARSE_MMA_MASK
	.align		4
.L_77:
        /*0038*/ 	.byte	0x03, 0x50
        /*003a*/ 	.short	0x0000


	//----- nvinfo : EIATTR_MAXREG_COUNT
	.align		4
        /*003c*/ 	.byte	0x03, 0x1b
        /*003e*/ 	.short	0x00ff


	//----- nvinfo : EIATTR_NUM_BARRIERS
	.align		4
        /*0040*/ 	.byte	0x02, 0x4c
        /*0042*/ 	.byte	0x01
	.zero		1


	//----- nvinfo : EIATTR_MERCURY_ISA_VERSION
	.align		4
        /*0044*/ 	.byte	0x03, 0x5f
        /*0046*/ 	.short	0x0101


	//----- nvinfo : EIATTR_VRC_CTA_INIT_COUNT
	.align		4
        /*0048*/ 	.byte	0x02, 0x4a
	.zero		1
	.zero		1


	//----- nvinfo : EIATTR_EXIT_INSTR_OFFSETS
	.align		4
        /*004c*/ 	.byte	0x04, 0x1c
        /*004e*/ 	.short	(.L_79 - .L_78)


	//   ....[0]....
.L_78:
        /*0050*/ 	.word	0x00000090


	//   ....[1]....
        /*0054*/ 	.word	0x00000210


	//   ....[2]....
        /*0058*/ 	.word	0x00000260


	//----- nvinfo : EIATTR_CRS_STACK_SIZE
	.align		4
.L_79:
        /*005c*/ 	.byte	0x04, 0x1e
        /*005e*/ 	.short	(.L_81 - .L_80)
.L_80:
        /*0060*/ 	.word	0x00000000


	//----- nvinfo : EIATTR_CBANK_PARAM_SIZE
	.align		4
.L_81:
        /*0064*/ 	.byte	0x03, 0x19
        /*0066*/ 	.short	0x0014


	//----- nvinfo : EIATTR_PARAM_CBANK
	.align		4
        /*0068*/ 	.byte	0x04, 0x0a
        /*006a*/ 	.short	(.L_83 - .L_82)
	.align		4
.L_82:
        /*006c*/ 	.word	index@(.nv.constant0._Z20reduceNeighboredLessPiS_i)
        /*0070*/ 	.short	0x0380
        /*0072*/ 	.short	0x0014


	//----- nvinfo : EIATTR_SW_WAR
	.align		4
.L_83:
        /*0074*/ 	.byte	0x04, 0x36
        /*0076*/ 	.short	(.L_85 - .L_84)
.L_84:
        /*0078*/ 	.word	0x00000008
.L_85:


//--------------------- .nv.callgraph             --------------------------
	.section	.nv.callgraph,"",@"SHT_CUDA_CALLGRAPH"
	.align	4
	.sectionentsize	8
	.align		4
        /*0000*/ 	.word	0x00000000
	.align		4
        /*0004*/ 	.word	0xffffffff
	.align		4
        /*0008*/ 	.word	0x00000000
	.align		4
        /*000c*/ 	.word	0xfffffffe
	.align		4
        /*0010*/ 	.word	0x00000000
	.align		4
        /*0014*/ 	.word	0xfffffffd
	.align		4
        /*0018*/ 	.word	0x00000000
	.align		4
        /*001c*/ 	.word	0xfffffffc


//--------------------- .text._Z6warmupPiS_i      --------------------------
	.section	.text._Z6warmupPiS_i,"ax",@progbits
	.align	128
        .global         _Z6warmupPiS_i
        .type           _Z6warmupPiS_i,@function
        .size           _Z6warmupPiS_i,(.L_x_16 - _Z6warmupPiS_i)
        .other          _Z6warmupPiS_i,@"STO_CUDA_ENTRY STV_DEFAULT"
_Z6warmupPiS_i:
.text._Z6warmupPiS_i:
[----:B------:R-:W-:Y:S01]  /*0000*/  LDC R1, c[0x0][0x37c] ;  /* 0x0000df00ff017b82 */ /* 0x000fe20000000800 */
[----:B------:R-:W0:Y:S01]  /*0010*/  S2R R11, SR_CTAID.X ;  /* 0x00000000000b7919 */ /* 0x000e220000002500 */
[----:B------:R-:W0:Y:S06]  /*0020*/  LDCU UR4, c[0x0][0x360] ;  /* 0x00006c00ff0477ac */ /* 0x000e2c0008000800 */
[----:B------:R-:W1:Y:S01]  /*0030*/  LDC.64 R2, c[0x0][0x380] ;  /* 0x0000e000ff027b82 */ /* 0x000e620000000a00 */
[----:B------:R-:W2:Y:S01]  /*0040*/  S2R R8, SR_TID.X ;  /* 0x0000000000087919 */ /* 0x000ea20000002100 */
[----:B------:R-:W3:Y:S01]  /*0050*/  LDCU UR5, c[0x0][0x390] ;  /* 0x00007200ff0577ac */ /* 0x000ee20008000800 */
[----:B0-----:R-:W-:-:S04]  /*0060*/  IMAD R5, R11, UR4, RZ ;  /* 0x000000040b057c24 */ /* 0x001fc8000f8e02ff */
[----:B--2---:R-:W-:-:S05]  /*0070*/  IMAD.IADD R0, R5, 0x1, R8 ;  /* 0x0000000105007824 */ /* 0x004fca00078e0208 */
[----:B---3--:R-:W-:Y:S01]  /*0080*/  ISETP.GE.U32.AND P0, PT, R0, UR5, PT ;  /* 0x0000000500007c0c */ /* 0x008fe2000bf06070 */
[----:B------:R-:W-:-:S12]  /*0090*/  IMAD.U32 R0, RZ, RZ, UR4 ;  /* 0x00000004ff007e24 */ /* 0x000fd8000f8e00ff */
[----:B-1----:R-:W-:Y:S05]  /*00a0*/  @P0 EXIT ;  /* 0x000000000000094d */ /* 0x002fea0003800000 */
[----:B------:R-:W-:Y:S01]  /*00b0*/  ISETP.GE.U32.AND P0, PT, R0, 0x2, PT ;  /* 0x000000020000780c */ /* 0x000fe20003f06070 */
[----:B------:R-:W0:Y:S01]  /*00c0*/  LDCU.64 UR4, c[0x0][0x358] ;  /* 0x00006b00ff0477ac */ /* 0x000e220008000a00 */
[----:B------:R-:W-:-:S11]  /*00d0*/  IMAD.WIDE.U32 R2, R5, 0x4, R2 ;  /* 0x0000000405027825 */ /* 0x000fd600078e0002 */
[----:B------:R-:W-:Y:S05]  /*00e0*/  @!P0 BRA `(.L_x_0) ;  /* 0x00000000003c8947 */ /* 0x000fea0003800000 */
[----:B------:R-:W-:-:S07]  /*00f0*/  IMAD.WIDE.U32 R4, R8, 0x4, R2 ;  /* 0x0000000408047825 */ /* 0x000fce00078e0002 */
.L_x_3:
[----:B------:R-:W-:Y:S01]  /*0100*/  SHF.R.U32.HI R13, RZ, 0x1, R0 ;  /* 0x00000001ff0d7819 */ /* 0x000fe20000011600 */
[----:B------:R-:W-:Y:S03]  /*0110*/  BSSY.RECONVERGENT B0, `(.L_x_1) ;  /* 0x0000008000007945 */ /* 0x000fe60003800200 */
[----:B------:R-:W-:-:S13]  /*0120*/  ISETP.GE.U32.AND P0, PT, R8, R13, PT ;  /* 0x0000000d0800720c */ /* 0x000fda0003f06070 */
[----:B-1----:R-:W-:Y:S05]  /*0130*/  @P0 BRA `(.L_x_2) ;  /* 0x0000000000140947 */ /* 0x002fea0003800000 */
[----:B------:R-:W-:Y:S01]  /*0140*/  IMAD.WIDE.U32 R6, R13, 0x4, R4 ;  /* 0x000000040d067825 */ /* 0x000fe200078e0004 */
[----:B0-----:R-:W2:Y:S05]  /*0150*/  LDG.E R9, desc[UR4][R4.64] ;  /* 0x0000000404097981 */ /* 0x001eaa000c1e1900 */
[----:B------:R-:W2:Y:S02]  /*0160*/  LDG.E R6, desc[UR4][R6.64] ;  /* 0x0000000406067981 */ /* 0x000ea4000c1e1900 */
[----:B--2---:R-:W-:-:S05]  /*0170*/  IADD3 R9, PT, PT, R6, R9, RZ ;  /* 0x0000000906097210 */ /* 0x004fca0007ffe0ff */
[----:B------:R1:W-:Y:S02]  /*0180*/  STG.E desc[UR4][R4.64], R9 ;  /* 0x0000000904007986 */ /* 0x0003e4000c101904 */
.L_x_2:
[----:B0-----:R-:W-:Y:S05]  /*0190*/  BSYNC.RECONVERGENT B0 ;  /* 0x0000000000007941 */ /* 0x001fea0003800200 */
.L_x_1:
[----:B------:R-:W-:Y:S01]  /*01a0*/  BAR.SYNC.DEFER_BLOCKING 0x0 ;  /* 0x0000000000007b1d */ /* 0x000fe20000010000 */
[----:B------:R-:W-:Y:S02]  /*01b0*/  ISETP.GT.U32.AND P0, PT, R0, 0x3, PT ;  /* 0x000000030000780c */ /* 0x000fe40003f04070 */
[----:B------:R-:W-:-:S11]  /*01c0*/  MOV R0, R13 ;  /* 0x0000000d00007202 */ /* 0x000fd60000000f00 */
[----:B------:R-:W-:Y:S05]  /*01d0*/  @P0 BRA `(.L_x_3) ;  /* 0xfffffffc00c80947 */ /* 0x000fea000383ffff */
.L_x_0:
[----:B------:R-:W-:-:S13]  /*01e0*/  ISETP.NE.AND P0, PT, R8, RZ, PT ;  /* 0x000000ff0800720c */ /* 0x000fda0003f05270 */
[----:B0-----:R-:W-:Y:S05]  /*01f0*/  @P0 EXIT ;  /* 0x000000000000094d */ /* 0x001fea0003800000 */
[----:B------:R-:W2:Y:S01]  /*0200*/  LDG.E R3, desc[UR4][R2.64] ;  /* 0x0000000402037981 */ /* 0x000ea2000c1e1900 */
[----:B-1----:R-:W0:Y:S02]  /*0210*/  LDC.64 R4, c[0x0][0x388] ;  /* 0x0000e200ff047b82 */ /* 0x002e240000000a00 */
[----:B0-----:R-:W-:-:S05]  /*0220*/  IMAD.WIDE.U32 R4, R11, 0x4, R4 ;  /* 0x000000040b047825 */ /* 0x001fca00078e0004 */
[----:B--2---:R-:W-:Y:S01]  /*0230*/  STG.E desc[UR4][R4.64], R3 ;  /* 0x0000000304007986 */ /* 0x004fe2000c101904 */
[----:B------:R-:W-:Y:S05]  /*0240*/  EXIT ;  /* 0x000000000000794d */ /* 0x000fea0003800000 */
.L_x_4:
[----:B------:R-:W-:-:S00]  /*0250*/  BRA `(.L_x_4) ;  /* 0xfffffffc00fc7947 */ /* 0x000fc0000383ffff */
[----:B------:R-:W-:-:S00]  /*0260*/  NOP ;  /* 0x0000000000007918 */ /* 0x000fc00000000000 */
        /* <DEDUP_REMOVED lines=9> */
.L_x_16:


//--------------------- .text._Z17reduceInterleavedPiS_i --------------------------
	.section	.text._Z17reduceInterleavedPiS_i,"ax",@progbits
	.align	128
        .global         _Z17reduceInterleavedPiS_i
        .type           _Z17reduceInterleavedPiS_i,@function
        .size           _Z17reduceInterleavedPiS_i,(.L_x_17 - _Z17reduceInterleavedPiS_i)
        .other          _Z17reduceInterleavedPiS_i,@"STO_CUDA_ENTRY STV_DEFAULT"
_Z17reduceInterleavedPiS_i:
.text._Z17reduceInterleavedPiS_i:
[----:B------:R-:W-:Y:S01]  /*0000*/  LDC R1, c[0x0][0x37c] ;  /* 0x0000df00ff017b82 */ /* 0x000fe20000000800 */
[----:B------:R-:W-:Y:S05]  /*0010*/  EXIT ;  /* 0x000000000000794d */ /* 0x000fea0003800000 */
.L_x_5:
        /* <DEDUP_REMOVED lines=14> */
.L_x_17:


//--------------------- .text._Z16reduceNeighboredPiS_i --------------------------
	.section	.text._Z16reduceNeighboredPiS_i,"ax",@progbits
	.align	128
        .global         _Z16reduceNeighboredPiS_i
        .type           _Z16reduceNeighboredPiS_i,@function
        .size           _Z16reduceNeighboredPiS_i,(.L_x_18 - _Z16reduceNeighboredPiS_i)
        .other          _Z16reduceNeighboredPiS_i,@"STO_CUDA_ENTRY STV_DEFAULT"
_Z16reduceNeighboredPiS_i:
.text._Z16reduceNeighboredPiS_i:
[----:B------:R-:W-:Y:S01]  /*0000*/  LDC R1, c[0x0][0x37c] ;  /* 0x0000df00ff017b82 */ /* 0x000fe20000000800 */
[----:B------:R-:W0:Y:S01]  /*0010*/  S2R R13, SR_CTAID.X ;  /* 0x00000000000d7919 */ /* 0x000e220000002500 */
[----:B------:R-:W0:Y:S06]  /*0020*/  LDCU UR4, c[0x0][0x360] ;  /* 0x00006c00ff0477ac */ /* 0x000e2c0008000800 */
[----:B------:R-:W1:Y:S01]  /*0030*/  LDC.64 R2, c[0x0][0x380] ;  /* 0x0000e000ff027b82 */ /* 0x000e620000000a00 */
[----:B------:R-:W2:Y:S01]  /*0040*/  S2R R11, SR_TID.X ;  /* 0x00000000000b7919 */ /* 0x000ea20000002100 */
[----:B------:R-:W3:Y:S01]  /*0050*/  LDCU UR5, c[0x0][0x390] ;  /* 0x00007200ff0577ac */ /* 0x000ee20008000800 */
[----:B0-----:R-:W-:-:S05]  /*0060*/  IMAD R5, R13, UR4, RZ ;  /* 0x000000040d057c24 */ /* 0x001fca000f8e02ff */
[----:B--2---:R-:W-:-:S04]  /*0070*/  IADD3 R0, PT, PT, R5, R11, RZ ;  /* 0x0000000b05007210 */ /* 0x004fc80007ffe0ff */
[----:B---3--:R-:W-:-:S13]  /*0080*/  ISETP.GE.U32.AND P0, PT, R0, UR5, PT ;  /* 0x0000000500007c0c */ /* 0x008fda000bf06070 */
[----:B-1----:R-:W-:Y:S05]  /*0090*/  @P0 EXIT ;  /* 0x000000000000094d */ /* 0x002fea0003800000 */
[----:B------:R-:W-:Y:S01]  /*00a0*/  UISETP.GE.U32.AND UP0, UPT, UR4, 0x2, UPT ;  /* 0x000000020400788c */ /* 0x000fe2000bf06070 */
[----:B------:R-:W-:Y:S01]  /*00b0*/  IMAD.WIDE.U32 R2, R5, 0x4, R2 ;  /* 0x0000000405027825 */ /* 0x000fe200078e0002 */
[----:B------:R-:W0:Y:S07]  /*00c0*/  LDCU.64 UR6, c[0x0][0x358] ;  /* 0x00006b00ff0677ac */ /* 0x000e2e0008000a00 */
[----:B------:R-:W-:Y:S05]  /*00d0*/  BRA.U !UP0, `(.L_x_6) ;  /* 0x0000000108447547 */ /* 0x000fea000b800000 */
[----:B------:R-:W-:Y:S02]  /*00e0*/  HFMA2 R7, -RZ, RZ, 0, 5.9604644775390625e-08 ;  /* 0x00000001ff077431 */ /* 0x000fe400000001ff */
[----:B------:R-:W-:-:S07]  /*00f0*/  IMAD.WIDE.U32 R4, R11, 0x4, R2 ;  /* 0x000000040b047825 */ /* 0x000fce00078e0002 */
.L_x_9:
[----:B------:R-:W-:Y:S01]  /*0100*/  SHF.L.U32 R8, R7, 0x1, RZ ;  /* 0x0000000107087819 */ /* 0x000fe200000006ff */
[----:B------:R-:W-:Y:S04]  /*0110*/  BSSY.RECONVERGENT B0, `(.L_x_7) ;  /* 0x0000009000007945 */ /* 0x000fe80003800200 */
[----:B------:R-:W-:-:S05]  /*0120*/  VIADD R0, R8, 0xffffffff ;  /* 0xffffffff08007836 */ /* 0x000fca0000000000 */
[----:B------:R-:W-:-:S13]  /*0130*/  LOP3.LUT P0, RZ, R0, R11, RZ, 0xc0, !PT ;  /* 0x0000000b00ff7212 */ /* 0x000fda000780c0ff */
[----:B-1----:R-:W-:Y:S05]  /*0140*/  @P0 BRA `(.L_x_8) ;  /* 0x0000000000140947 */ /* 0x002fea0003800000 */
[----:B------:R-:W-:Y:S01]  /*0150*/  IMAD.WIDE R6, R7, 0x4, R4 ;  /* 0x0000000407067825 */ /* 0x000fe200078e0204 */
[----:B0-----:R-:W2:Y:S05]  /*0160*/  LDG.E R9, desc[UR6][R4.64] ;  /* 0x0000000604097981 */ /* 0x001eaa000c1e1900 */
[----:B------:R-:W2:Y:S02]  /*0170*/  LDG.E R6, desc[UR6][R6.64] ;  /* 0x0000000606067981 */ /* 0x000ea4000c1e1900 */
[----:B--2---:R-:W-:-:S05]  /*0180*/  IADD3 R9, PT, PT, R6, R9, RZ ;  /* 0x0000000906097210 */ /* 0x004fca0007ffe0ff */
[----:B------:R1:W-:Y:S02]  /*0190*/  STG.E desc[UR6][R4.64], R9 ;  /* 0x0000000904007986 */ /* 0x0003e4000c101906 */
.L_x_8:
[----:B0-----:R-:W-:Y:S05]  /*01a0*/  BSYNC.RECONVERGENT B0 ;  /* 0x0000000000007941 */ /* 0x001fea0003800200 */
.L_x_7:
[----:B------:R-:W-:Y:S01]  /*01b0*/  BAR.SYNC.DEFER_BLOCKING 0x0 ;  /* 0x0000000000007b1d */ /* 0x000fe20000010000 */
[----:B------:R-:W-:Y:S01]  /*01c0*/  ISETP.GE.U32.AND P0, PT, R8, UR4, PT ;  /* 0x0000000408007c0c */ /* 0x000fe2000bf06070 */
[----:B------:R-:W-:-:S12]  /*01d0*/  IMAD.MOV.U32 R7, RZ, RZ, R8 ;  /* 0x000000ffff077224 */ /* 0x000fd800078e0008 */
[----:B------:R-:W-:Y:S05]  /*01e0*/  @!P0 BRA `(.L_x_9) ;  /* 0xfffffffc00c48947 */ /* 0x000fea000383ffff */
.L_x_6:
[----:B------:R-:W-:-:S13]  /*01f0*/  ISETP.NE.AND P0, PT, R11, RZ, PT ;  /* 0x000000ff0b00720c */ /* 0x000fda0003f05270 */
[----:B0-----:R-:W-:Y:S05]  /*0200*/  @P0 EXIT ;  /* 0x000000000000094d */ /* 0x001fea0003800000 */
[----:B------:R-:W2:Y:S01]  /*0210*/  LDG.E R3, desc[UR6][R2.64] ;  /* 0x0000000602037981 */ /* 0x000ea2000c1e1900 */
[----:B-1----:R-:W0:Y:S02]  /*0220*/  LDC.64 R4, c[0x0][0x388] ;  /* 0x0000e200ff047b82 */ /* 0x002e240000000a00 */
[----:B0-----:R-:W-:-:S05]  /*0230*/  IMAD.WIDE.U32 R4, R13, 0x4, R4 ;  /* 0x000000040d047825 */ /* 0x001fca00078e0004 */
[----:B--2---:R-:W-:Y:S01]  /*0240*/  STG.E desc[UR6][R4.64], R3 ;  /* 0x0000000304007986 */ /* 0x004fe2000c101906 */
[----:B------:R-:W-:Y:S05]  /*0250*/  EXIT ;  /* 0x000000000000794d */ /* 0x000fea0003800000 */
.L_x_10:
        /* <DEDUP_REMOVED lines=10> */
.L_x_18:


//--------------------- .text._Z20reduceNeighboredLessPiS_i --------------------------
	.section	.text._Z20reduceNeighboredLessPiS_i,"ax",@progbits
	.align	128
        .global         _Z20reduceNeighboredLessPiS_i
        .type           _Z20reduceNeighboredLessPiS_i,@function
        .size           _Z20reduceNeighboredLessPiS_i,(.L_x_19 - _Z20reduceNeighboredLessPiS_i)
        .other          _Z20reduceNeighboredLessPiS_i,@"STO_CUDA_ENTRY STV_DEFAULT"
_Z20reduceNeighboredLessPiS_i:
.text._Z20reduceNeighboredLessPiS_i:
[----:B------:R-:W-:Y:S01]  /*0000*/  LDC R1, c[0x0][0x37c] ;  /* 0x0000df00ff017b82 */ /* 0x000fe20000000800 */
[----:B------:R-:W0:Y:S01]  /*0010*/  S2R R11, SR_CTAID.X ;  /* 0x00000000000b7919 */ /* 0x000e220000002500 */
[----:B------:R-:W0:Y:S01]  /*0020*/  LDCU UR6, c[0x0][0x360] ;  /* 0x00006c00ff0677ac */ /* 0x000e220008000800 */
[----:B------:R-:W1:Y:S01]  /*0030*/  S2R R0, SR_TID.X ;  /* 0x0000000000007919 */ /* 0x000e620000002100 */
[----:B------:R-:W2:Y:S01]  /*0040*/  LDCU UR4, c[0x0][0x390] ;  /* 0x00007200ff0477ac */ /* 0x000ea20008000800 */
[----:B0-----:R-:W-:-:S05]  /*0050*/  IMAD R5, R11, UR6, RZ ;  /* 0x000000060b057c24 */ /* 0x001fca000f8e02ff */
[----:B-1----:R-:W-:-:S04]  /*0060*/  IADD3 R2, PT, PT, R5, R0, RZ ;  /* 0x0000000005027210 */ /* 0x002fc80007ffe0ff */
[----:B--2---:R-:W-:Y:S02]  /*0070*/  ISETP.GE.U32.AND P0, PT, R2, UR4, PT ;  /* 0x0000000402007c0c */ /* 0x004fe4000bf06070 */
[----:B------:R-:W0:Y:S11]  /*0080*/  LDC.64 R2, c[0x0][0x380] ;  /* 0x0000e000ff027b82 */ /* 0x000e360000000a00 */
[----:B------:R-:W-:Y:S05]  /*0090*/  @P0 EXIT ;  /* 0x000000000000094d */ /* 0x000fea0003800000 */
[----:B------:R-:W-:Y:S01]  /*00a0*/  UISETP.GE.U32.AND UP0, UPT, UR6, 0x2, UPT ;  /* 0x000000020600788c */ /* 0x000fe2000bf06070 */
[----:B0-----:R-:W-:Y:S01]  /*00b0*/  IMAD.WIDE.U32 R2, R5, 0x4, R2 ;  /* 0x0000000405027825 */ /* 0x001fe200078e0002 */
[----:B------:R-:W0:Y:S07]  /*00c0*/  LDCU.64 UR8, c[0x0][0x358] ;  /* 0x00006b00ff0877ac */ /* 0x000e2e0008000a00 */
[----:B------:R-:W-:Y:S05]  /*00d0*/  BRA.U !UP0, `(.L_x_11) ;  /* 0x0000000108487547 */ /* 0x000fea000b800000 */
[----:B------:R-:W-:-:S05]  /*00e0*/  UMOV UR4, 0x1 ;  /* 0x0000000100047882 */ /* 0x000fca0000000000 */
.L_x_14:
[----:B------:R-:W-:Y:S01]  /*00f0*/  USHF.L.U32 UR5, UR4, 0x1, URZ ;  /* 0x0000000104057899 */ /* 0x000fe200080006ff */
[----:B------:R-:W-:Y:S05]  /*0100*/  BSSY.RECONVERGENT B0, `(.L_x_12) ;  /* 0x000000b000007945 */ /* 0x000fea0003800200 */
[----:B-1----:R-:W-:-:S05]  /*0110*/  IMAD R7, R0, UR5, RZ ;  /* 0x0000000500077c24 */ /* 0x002fca000f8e02ff */
[----:B------:R-:W-:-:S13]  /*0120*/  ISETP.GE.U32.AND P0, PT, R7, UR6, PT ;  /* 0x0000000607007c0c */ /* 0x000fda000bf06070 */
[----:B------:R-:W-:Y:S05]  /*0130*/  @P0 BRA `(.L_x_13) ;  /* 0x00000000001c0947 */ /* 0x000fea0003800000 */
[C---:B------:R-:W-:Y:S01]  /*0140*/  IADD3 R5, PT, PT, R7.reuse, UR4, RZ ;  /* 0x0000000407057c10 */ /* 0x040fe2000fffe0ff */
[----:B------:R-:W-:-:S04]  /*0150*/  IMAD.WIDE.U32 R6, R7, 0x4, R2 ;  /* 0x0000000407067825 */ /* 0x000fc800078e0002 */
[----:B------:R-:W-:Y:S01]  /*0160*/  IMAD.WIDE.U32 R4, R5, 0x4, R2 ;  /* 0x0000000405047825 */ /* 0x000fe200078e0002 */
[----:B0-----:R-:W2:Y:S05]  /*0170*/  LDG.E R9, desc[UR8][R6.64] ;  /* 0x0000000806097981 */ /* 0x001eaa000c1e1900 */
[----:B------:R-:W2:Y:S02]  /*0180*/  LDG.E R4, desc[UR8][R4.64] ;  /* 0x0000000804047981 */ /* 0x000ea4000c1e1900 */
[----:B--2---:R-:W-:-:S05]  /*0190*/  IADD3 R9, PT, PT, R4, R9, RZ ;  /* 0x0000000904097210 */ /* 0x004fca0007ffe0ff */
[----:B------:R1:W-:Y:S02]  /*01a0*/  STG.E desc[UR8][R6.64], R9 ;  /* 0x0000000906007986 */ /* 0x0003e4000c101908 */
.L_x_13:
[----:B0-----:R-:W-:Y:S05]  /*01b0*/  BSYNC.RECONVERGENT B0 ;  /* 0x0000000000007941 */ /* 0x001fea0003800200 */
.L_x_12:
[----:B------:R-:W-:Y:S01]  /*01c0*/  BAR.SYNC.DEFER_BLOCKING 0x0 ;  /* 0x0000000000007b1d */ /* 0x000fe20000010000 */
[----:B------:R-:W-:-:S05]  /*01d0*/  UISETP.GE.U32.AND UP0, UPT, UR5, UR6, UPT ;  /* 0x000000060500728c */ /* 0x000fca000bf06070 */
[----:B------:R-:W-:-:S04]  /*01e0*/  UMOV UR4, UR5 ;  /* 0x0000000500047c82 */ /* 0x000fc80008000000 */
[----:B------:R-:W-:Y:S05]  /*01f0*/  BRA.U !UP0, `(.L_x_14) ;  /* 0xfffffffd08bc7547 */ /* 0x000fea000b83ffff */
.L_x_11:
[----:B------:R-:W-:-:S13]  /*0200*/  ISETP.NE.AND P0, PT, R0, RZ, PT ;  /* 0x000000ff0000720c */ /* 0x000fda0003f05270 */
[----:B0-----:R-:W-:Y:S05]  /*0210*/  @P0 EXIT ;  /* 0x000000000000094d */ /* 0x001fea0003800000 */
[----:B------:R-:W2:Y:S01]  /*0220*/  LDG.E R3, desc[UR8][R2.64] ;  /* 0x0000000802037981 */ /* 0x000ea2000c1e1900 */
[----:B------:R-:W0:Y:S02]  /*0230*/  LDC.64 R4, c[0x0][0x388] ;  /* 0x0000e200ff047b82 */ /* 0x000e240000000a00 */
[----:B0-----:R-:W-:-:S05]  /*0240*/  IMAD.WIDE.U32 R4, R11, 0x4, R4 ;  /* 0x000000040b047825 */ /* 0x001fca00078e0004 */
[----:B--2---:R-:W-:Y:S01]  /*0250*/  STG.E desc[UR8][R4.64], R3 ;  /* 0x0000000304007986 */ /* 0x004fe2000c101908 */
[----:B------:R-:W-:Y:S05]  /*0260*/  EXIT ;  /* 0x000000000000794d */ /* 0x000fea0003800000 */
.L_x_15:
        /* <DEDUP_REMOVED lines=9> */
.L_x_19:


//--------------------- .nv.shared.reserved.0     --------------------------
	.section	.nv.shared.reserved.0,"aw",@nobits
	.weak		__nv_reservedSMEM_offset_0_alias
	.size		__nv_reservedSMEM_offset_0_alias, 0, 64
	.other		__nv_reservedSMEM_offset_0_alias,@"STO_CUDA_RESERVED_SHARED STV_DEFAULT"
__nv_reservedSMEM_offset_0_alias:
	.zero		0
	.zero		64


//--------------------- .nv.constant0._Z6warmupPiS_i --------------------------
	.section	.nv.constant0._Z6warmupPiS_i,"a",@progbits
	.sectionflags	@""
	.align	4
.nv.constant0._Z6warmupPiS_i:
	.zero		916


//--------------------- .nv.constant0._Z17reduceInterleavedPiS_i --------------------------
	.section	.nv.constant0._Z17reduceInterleavedPiS_i,"a",@progbits
	.sectionflags	@""
	.align	4
.nv.constant0._Z17reduceInterleavedPiS_i:
	.zero		916


//--------------------- .nv.constant0._Z16reduceNeighboredPiS_i --------------------------
	.section	.nv.constant0._Z16reduceNeighboredPiS_i,"a",@progbits
	.sectionflags	@""
	.align	4
.nv.constant0._Z16reduceNeighboredPiS_i:
	.zero		916


//--------------------- .nv.constant0._Z20reduceNeighboredLessPiS_i --------------------------
	.section	.nv.constant0._Z20reduceNeighboredLessPiS_i,"a",@progbits
	.sectionflags	@""
	.align	4
.nv.constant0._Z20reduceNeighboredLessPiS_i:
	.zero		916


//--------------------- SYMBOLS --------------------------

	.type		.nv.reservedSmem.offset0,@object
	.size		.nv.reservedSmem.offset0,0x4
